	.headerflags	@"EF_CUDA_TEXMODE_UNIFIED EF_CUDA_64BIT_ADDRESS EF_CUDA_ACCELERATORS EF_CUDA_SM90 EF_CUDA_VIRTUAL_SM(EF_CUDA_SM90)"
	.elftype	@"ET_EXEC"


//--------------------- .nv.info                  --------------------------
	.section	.nv.info,"",@"SHT_CUDA_INFO"
	.align	4


	//----- nvinfo : EIATTR_REGCOUNT
	.align		4
        /*0000*/ 	.byte	0x04, 0x2f
        /*0002*/ 	.short	(.L_2 - .L_1)
	.align		4
.L_1:
        /*0004*/ 	.word	index@(triton_poi_fused_add_leaky_relu_mean_mul_rsqrt_3)
        /*0008*/ 	.word	0x00000018


	//----- nvinfo : EIATTR_MIN_STACK_SIZE
	.align		4
.L_2:
        /*000c*/ 	.byte	0x04, 0x12
        /*000e*/ 	.short	(.L_4 - .L_3)
	.align		4
.L_3:
        /*0010*/ 	.word	index@(triton_poi_fused_add_leaky_relu_mean_mul_rsqrt_3)
        /*0014*/ 	.word	0x00000000


	//----- nvinfo : EIATTR_FRAME_SIZE
	.align		4
.L_4:
        /*0018*/ 	.byte	0x04, 0x11
        /*001a*/ 	.short	(.L_6 - .L_5)
	.align		4
.L_5:
        /*001c*/ 	.word	index@(triton_poi_fused_add_leaky_relu_mean_mul_rsqrt_3)
        /*0020*/ 	.word	0x00000000


	//----- nvinfo : EIATTR_MIN_STACK_SIZE
	.align		4
.L_6:
        /*0024*/ 	.byte	0x04, 0x12
        /*0026*/ 	.short	(.L_8 - .L_7)
	.align		4
.L_7:
        /*0028*/ 	.word	index@(triton_poi_fused_add_leaky_relu_mean_mul_rsqrt_3)
        /*002c*/ 	.word	0x00000000
.L_8:


//--------------------- .nv.info.triton_poi_fused_add_leaky_relu_mean_mul_rsqrt_3 --------------------------
	.section	.nv.info.triton_poi_fused_add_leaky_relu_mean_mul_rsqrt_3,"",@"SHT_CUDA_INFO"
	.sectionflags	@""
	.align	4


	//----- nvinfo : EIATTR_CUDA_API_VERSION
	.align		4
        /*0000*/ 	.byte	0x04, 0x37
        /*0002*/ 	.short	(.L_10 - .L_9)
.L_9:
        /*0004*/ 	.word	0x0000007c


	//----- nvinfo : EIATTR_KPARAM_INFO
	.align		4
.L_10:
        /*0008*/ 	.byte	0x04, 0x17
        /*000a*/ 	.short	(.L_12 - .L_11)
.L_11:
        /*000c*/ 	.word	0x00000000
        /*0010*/ 	.short	0x0002
        /*0012*/ 	.short	0x0010
        /*0014*/ 	.byte	0x00, 0xf0, 0x11, 0x00


	//----- nvinfo : EIATTR_KPARAM_INFO
	.align		4
.L_12:
        /*0018*/ 	.byte	0x04, 0x17
        /*001a*/ 	.short	(.L_14 - .L_13)
.L_13:
        /*001c*/ 	.word	0x00000000
        /*0020*/ 	.short	0x0001
        /*0022*/ 	.short	0x0008
        /*0024*/ 	.byte	0x00, 0xf4, 0x21, 0x00


	//----- nvinfo : EIATTR_KPARAM_INFO
	.align		4
.L_14:
        /*0028*/ 	.byte	0x04, 0x17
        /*002a*/ 	.short	(.L_16 - .L_15)
.L_15:
        /*002c*/ 	.word	0x00000000
        /*0030*/ 	.short	0x0000
        /*0032*/ 	.short	0x0000
        /*0034*/ 	.byte	0x00, 0xf4, 0x21, 0x00


	//----- nvinfo : EIATTR_SPARSE_MMA_MASK
	.align		4
.L_16:
        /*0038*/ 	.byte	0x03, 0x50
        /*003a*/ 	.short	0x0000


	//----- nvinfo : EIATTR_MAXREG_COUNT
	.align		4
        /*003c*/ 	.byte	0x03, 0x1b
        /*003e*/ 	.short	0x00ff


	//----- nvinfo : EIATTR_EXIT_INSTR_OFFSETS
	.align		4
        /*0040*/ 	.byte	0x04, 0x1c
        /*0042*/ 	.short	(.L_18 - .L_17)


	//   ....[0]....
.L_17:
        /*0044*/ 	.word	0x00000350


	//   ....[1]....
        /*0048*/ 	.word	0x00000370


	//----- nvinfo : EIATTR_REQNTID
	.align		4
.L_18:
        /*004c*/ 	.byte	0x04, 0x10
        /*004e*/ 	.short	(.L_20 - .L_19)
.L_19:
        /*0050*/ 	.word	0x00000080
        /*0054*/ 	.word	0x00000001
        /*0058*/ 	.word	0x00000001


	//----- nvinfo : EIATTR_CBANK_PARAM_SIZE
	.align		4
.L_20:
        /*005c*/ 	.byte	0x03, 0x19
        /*005e*/ 	.short	0x0014


	//----- nvinfo : EIATTR_PARAM_CBANK
	.align		4
        /*0060*/ 	.byte	0x04, 0x0a
        /*0062*/ 	.short	(.L_22 - .L_21)
	.align		4
.L_21:
        /*0064*/ 	.word	index@(.nv.constant0.triton_poi_fused_add_leaky_relu_mean_mul_rsqrt_3)
        /*0068*/ 	.short	0x0210
        /*006a*/ 	.short	0x0014


	//----- nvinfo : EIATTR_SW_WAR
	.align		4
.L_22:
        /*006c*/ 	.byte	0x04, 0x36
        /*006e*/ 	.short	(.L_24 - .L_23)
.L_23:
        /*0070*/ 	.word	0x00000008
.L_24:


//--------------------- .nv.callgraph             --------------------------
	.section	.nv.callgraph,"",@"SHT_CUDA_CALLGRAPH"
	.align	4
	.sectionentsize	8
	.align		4
        /*0000*/ 	.word	0x00000000
	.align		4
        /*0004*/ 	.word	0xffffffff
	.align		4
        /*0008*/ 	.word	0x00000000
	.align		4
        /*000c*/ 	.word	0xfffffffe
	.align		4
        /*0010*/ 	.word	0x00000000
	.align		4
        /*0014*/ 	.word	0xfffffffd
	.align		4
        /*0018*/ 	.word	0x00000000
	.align		4
        /*001c*/ 	.word	0xfffffffc


//--------------------- .nv.constant4             --------------------------
	.section	.nv.constant4,"a",@progbits
	.align	8
	.align		8
.nv.constant4:
        /*0000*/ 	.dword	_$_str


//--------------------- .text.triton_poi_fused_add_leaky_relu_mean_mul_rsqrt_3 --------------------------
	.section	.text.triton_poi_fused_add_leaky_relu_mean_mul_rsqrt_3,"ax",@progbits
	.align	128
        .global         triton_poi_fused_add_leaky_relu_mean_mul_rsqrt_3
        .type           triton_poi_fused_add_leaky_relu_mean_mul_rsqrt_3,@function
        .size           triton_poi_fused_add_leaky_relu_mean_mul_rsqrt_3,(.L_x_1 - triton_poi_fused_add_leaky_relu_mean_mul_rsqrt_3)
        .other          triton_poi_fused_add_leaky_relu_mean_mul_rsqrt_3,@"STO_CUDA_ENTRY STV_DEFAULT"
triton_poi_fused_add_leaky_relu_mean_mul_rsqrt_3:
.text.triton_poi_fused_add_leaky_relu_mean_mul_rsqrt_3:
[----:B------:R-:W0:Y:S01]  /*0000*/  LDC R1, c[0x0][0x28] ;  /* 0x00000a00ff017b82 */ /* 0x000e220000000800 */
[----:B------:R-:W1:Y:S07]  /*0010*/  S2R R5, SR_TID.X ;  /* 0x0000000000057919 */ /* 0x000e6e0000002100 */
[----:B------:R-:W2:Y:S01]  /*0020*/  LDC.64 R2, c[0x0][0x210] ;  /* 0x00008400ff027b82 */ /* 0x000ea20000000a00 */
[----:B------:R-:W-:Y:S01]  /*0030*/  IMAD.MOV.U32 R21, RZ, RZ, RZ ;  /* 0x000000ffff157224 */ /* 0x000fe200078e00ff */
[----:B------:R-:W-:Y:S01]  /*0040*/  ULDC.64 UR4, c[0x0][0x208] ;  /* 0x0000820000047ab9 */ /* 0x000fe20000000a00 */
[----:B------:R-:W3:Y:S01]  /*0050*/  S2R R0, SR_CTAID.X ;  /* 0x0000000000007919 */ /* 0x000ee20000002500 */
[----:B-1----:R-:W-:-:S02]  /*0060*/  LOP3.LUT R5, R5, 0x7f, RZ, 0xc0, !PT ;  /* 0x0000007f05057812 */ /* 0x002fc400078ec0ff */
[----:B---3--:R-:W-:Y:S02]  /*0070*/  SHF.R.S32.HI R4, RZ, 0x18, R0 ;  /* 0x00000018ff047819 */ /* 0x008fe40000011400 */
[----:B------:R-:W-:Y:S02]  /*0080*/  LEA R5, R0, R5, 0x7 ;  /* 0x0000000500057211 */ /* 0x000fe400078e38ff */
[----:B------:R-:W-:Y:S02]  /*0090*/  SGXT R0, R4, 0x1 ;  /* 0x000000010400781a */ /* 0x000fe40000000200 */
[----:B------:R-:W-:Y:S02]  /*00a0*/  ISETP.GE.AND P0, PT, R5, 0x100, PT ;  /* 0x000001000500780c */ /* 0x000fe40003f06270 */
[CC--:B------:R-:W-:Y:S02]  /*00b0*/  LEA.HI R4, R0.reuse, R5.reuse, RZ, 0x4 ;  /* 0x0000000500047211 */ /* 0x0c0fe400078f20ff */
[----:B------:R-:W-:-:S02]  /*00c0*/  LEA.HI R0, R0, R5, RZ, 0x6 ;  /* 0x0000000500007211 */ /* 0x000fc400078f30ff */
[----:B------:R-:W-:Y:S02]  /*00d0*/  LOP3.LUT R4, R4, 0xfffffff0, RZ, 0xc0, !PT ;  /* 0xfffffff004047812 */ /* 0x000fe400078ec0ff */
[----:B------:R-:W-:-:S04]  /*00e0*/  LOP3.LUT R0, R0, 0xffffffc0, RZ, 0xc0, !PT ;  /* 0xffffffc000007812 */ /* 0x000fc800078ec0ff */
[----:B------:R-:W-:Y:S01]  /*00f0*/  IADD3 R11, R0, R5, -R4 ;  /* 0x00000005000b7210 */ /* 0x000fe20007ffe804 */
[----:B------:R-:W-:-:S03]  /*0100*/  HFMA2.MMA R0, -RZ, RZ, 0, 0 ;  /* 0x00000000ff007435 */ /* 0x000fc600000001ff */
[----:B------:R-:W-:Y:S01]  /*0110*/  IADD3 R9, R11, 0x10, RZ ;  /* 0x000000100b097810 */ /* 0x000fe20007ffe0ff */
[----:B--2---:R-:W-:-:S04]  /*0120*/  IMAD.WIDE R6, R11, 0x4, R2 ;  /* 0x000000040b067825 */ /* 0x004fc800078e0202 */
[--C-:B------:R-:W-:Y:S01]  /*0130*/  IMAD.WIDE R8, R9, 0x4, R2.reuse ;  /* 0x0000000409087825 */ /* 0x100fe200078e0202 */
[----:B------:R-:W-:Y:S01]  /*0140*/  IADD3 R15, R11, 0x30, RZ ;  /* 0x000000300b0f7810 */ /* 0x000fe20007ffe0ff */
[----:B------:R1:W2:Y:S02]  /*0150*/  @!P0 LDG.E.EL R21, desc[UR4][R6.64] ;  /* 0x0000000406158981 */ /* 0x0002a4000c2e1900 */
[----:B------:R-:W-:Y:S02]  /*0160*/  VIADD R13, R11, 0x20 ;  /* 0x000000200b0d7836 */ /* 0x000fe40000000000 */
[----:B------:R-:W3:Y:S01]  /*0170*/  @!P0 LDG.E.EL R0, desc[UR4][R8.64] ;  /* 0x0000000408008981 */ /* 0x000ee2000c2e1900 */
[----:B------:R-:W-:Y:S01]  /*0180*/  MOV R19, RZ ;  /* 0x000000ff00137202 */ /* 0x000fe20000000f00 */
[----:B------:R-:W-:-:S04]  /*0190*/  IMAD.WIDE R10, R13, 0x4, R2 ;  /* 0x000000040d0a7825 */ /* 0x000fc800078e0202 */
[----:B------:R-:W-:Y:S01]  /*01a0*/  IMAD.MOV.U32 R17, RZ, RZ, RZ ;  /* 0x000000ffff117224 */ /* 0x000fe200078e00ff */
[----:B------:R-:W4:Y:S01]  /*01b0*/  @!P0 LDG.E.EL R19, desc[UR4][R10.64] ;  /* 0x000000040a138981 */ /* 0x000f22000c2e1900 */
[----:B------:R-:W-:-:S05]  /*01c0*/  IMAD.WIDE R12, R15, 0x4, R2 ;  /* 0x000000040f0c7825 */ /* 0x000fca00078e0202 */
[----:B------:R-:W5:Y:S01]  /*01d0*/  @!P0 LDG.E.EL R17, desc[UR4][R12.64] ;  /* 0x000000040c118981 */ /* 0x000f62000c2e1900 */
[----:B------:R-:W-:Y:S01]  /*01e0*/  HFMA2.MMA R15, -RZ, RZ, 0, 0 ;  /* 0x00000000ff0f7435 */ /* 0x000fe200000001ff */
[----:B------:R-:W-:-:S09]  /*01f0*/  IMAD.WIDE R2, R5, 0x4, R2 ;  /* 0x0000000405027825 */ /* 0x000fd200078e0202 */
[----:B------:R1:W5:Y:S02]  /*0200*/  @!P0 LDG.E R15, desc[UR4][R2.64] ;  /* 0x00000004020f8981 */ /* 0x000364000c1e1900 */
[----:B-1----:R-:W-:Y:S01]  /*0210*/  MOV R7, 0x3e800000 ;  /* 0x3e80000000077802 */ /* 0x002fe20000000f00 */
[----:B0-----:R-:W0:Y:S02]  /*0220*/  LDC.64 R2, c[0x0][0x218] ;  /* 0x00008600ff027b82 */ /* 0x001e240000000a00 */
[----:B0-----:R-:W-:Y:S01]  /*0230*/  IMAD.WIDE R2, R5, 0x4, R2 ;  /* 0x0000000405027825 */ /* 0x001fe200078e0202 */
[----:B--2---:R-:W-:Y:S02]  /*0240*/  FSETP.GT.AND P1, PT, R21, RZ, PT ;  /* 0x000000ff1500720b */ /* 0x004fe40003f24000 */
[----:B---3--:R-:W-:Y:S02]  /*0250*/  FSETP.GT.AND P2, PT, R0, RZ, PT ;  /* 0x000000ff0000720b */ /* 0x008fe40003f44000 */
[----:B----4-:R-:W-:-:S02]  /*0260*/  FSETP.GT.AND P3, PT, R19, RZ, PT ;  /* 0x000000ff1300720b */ /* 0x010fc40003f64000 */
[----:B-----5:R-:W-:-:S09]  /*0270*/  FSETP.GT.AND P4, PT, R17, RZ, PT ;  /* 0x000000ff1100720b */ /* 0x020fd20003f84000 */
[----:B------:R-:W-:Y:S01]  /*0280*/  @!P2 FMUL R0, R0, 0.20000000298023223877 ;  /* 0x3e4ccccd0000a820 */ /* 0x000fe20000400000 */
[----:B------:R-:W-:-:S03]  /*0290*/  @!P1 FMUL R21, R21, 0.20000000298023223877 ;  /* 0x3e4ccccd15159820 */ /* 0x000fc60000400000 */
[----:B------:R-:W-:Y:S01]  /*02a0*/  FMUL R0, R0, R0 ;  /* 0x0000000000007220 */ /* 0x000fe20000400000 */
[----:B------:R-:W-:-:S03]  /*02b0*/  @!P3 FMUL R19, R19, 0.20000000298023223877 ;  /* 0x3e4ccccd1313b820 */ /* 0x000fc60000400000 */
[----:B------:R-:W-:Y:S01]  /*02c0*/  FFMA R0, R21, R21, R0 ;  /* 0x0000001515007223 */ /* 0x000fe20000000000 */
[----:B------:R-:W-:-:S03]  /*02d0*/  @!P4 FMUL R17, R17, 0.20000000298023223877 ;  /* 0x3e4ccccd1111c820 */ /* 0x000fc60000400000 */
[----:B------:R-:W-:-:S04]  /*02e0*/  FFMA R0, R19, R19, R0 ;  /* 0x0000001313007223 */ /* 0x000fc80000000000 */
[----:B------:R-:W-:-:S04]  /*02f0*/  FFMA R0, R17, R17, R0 ;  /* 0x0000001111007223 */ /* 0x000fc80000000000 */
[----:B------:R-:W-:Y:S01]  /*0300*/  FFMA R0, R0, R7, 9.9999999392252902908e-09 ;  /* 0x322bcc7700007423 */ /* 0x000fe20000000007 */
[----:B------:R-:W-:-:S05]  /*0310*/  FSETP.GT.AND P1, PT, R15, RZ, PT ;  /* 0x000000ff0f00720b */ /* 0x000fca0003f24000 */
[----:B------:R-:W0:Y:S08]  /*0320*/  MUFU.RSQ R0, R0 ;  /* 0x0000000000007308 */ /* 0x000e300000001400 */
[----:B------:R-:W-:-:S04]  /*0330*/  @!P1 FMUL R15, R15, 0.20000000298023223877 ;  /* 0x3e4ccccd0f0f9820 */ /* 0x000fc80000400000 */
[----:B0-----:R-:W-:Y:S01]  /*0340*/  FMUL R15, R0, R15 ;  /* 0x0000000f000f7220 */ /* 0x001fe20000400000 */
[----:B------:R-:W-:Y:S06]  /*0350*/  @P0 EXIT ;  /* 0x000000000000094d */ /* 0x000fec0003800000 */
[----:B------:R-:W-:Y:S01]  /*0360*/  STG.E desc[UR4][R2.64], R15 ;  /* 0x0000000f02007986 */ /* 0x000fe2000c101904 */
[----:B------:R-:W-:Y:S05]  /*0370*/  EXIT ;  /* 0x000000000000794d */ /* 0x000fea0003800000 */
.L_x_0:
[----:B------:R-:W-:-:S00]  /*0380*/  BRA `(.L_x_0) ;  /* 0xfffffffc00fc7947 */ /* 0x000fc0000383ffff */
[----:B------:R-:W-:-:S00]  /*0390*/  NOP ;  /* 0x0000000000007918 */ /* 0x000fc00000000000 */
        /* <DEDUP_REMOVED lines=14> */
.L_x_1:


//--------------------- .nv.global.init           --------------------------
	.section	.nv.global.init,"aw",@progbits
.nv.global.init:
	.type		_$_str,@object
	.size		_$_str,(.L_0 - _$_str)
_$_str:
        /*0000*/ 	.byte	0x5f, 0x5f, 0x43, 0x55, 0x44, 0x41, 0x5f, 0x46, 0x54, 0x5a, 0x00
.L_0:


//--------------------- .nv.constant0.triton_poi_fused_add_leaky_relu_mean_mul_rsqrt_3 --------------------------
	.section	.nv.constant0.triton_poi_fused_add_leaky_relu_mean_mul_rsqrt_3,"a",@progbits
	.sectionflags	@""
	.align	4
.nv.constant0.triton_poi_fused_add_leaky_relu_mean_mul_rsqrt_3:
	.zero		548
